//
// Generated by NVIDIA NVVM Compiler
//
// Compiler Build ID: CL-36424714
// Cuda compilation tools, release 13.0, V13.0.88
// Based on NVVM 20.0.0
//

.version 9.0
.target sm_100
.address_size 64

	// .globl	_Z9matrixMulPiS_S_ii
// _ZZ9matrixMulPiS_S_iiE1A has been demoted
// _ZZ9matrixMulPiS_S_iiE1B has been demoted

.visible .entry _Z9matrixMulPiS_S_ii(
	.param .u64 .ptr .align 1 _Z9matrixMulPiS_S_ii_param_0,
	.param .u64 .ptr .align 1 _Z9matrixMulPiS_S_ii_param_1,
	.param .u64 .ptr .align 1 _Z9matrixMulPiS_S_ii_param_2,
	.param .u32 _Z9matrixMulPiS_S_ii_param_3,
	.param .u32 _Z9matrixMulPiS_S_ii_param_4
)
{
	.reg .pred 	%p<11>;
	.reg .b32 	%r<166>;
	.reg .b64 	%rd<13>;
	// demoted variable
	.shared .align 4 .b8 _ZZ9matrixMulPiS_S_iiE1A[4096];
	// demoted variable
	.shared .align 4 .b8 _ZZ9matrixMulPiS_S_iiE1B[4096];
	ld.param.u64 	%rd3, [_Z9matrixMulPiS_S_ii_param_0];
	ld.param.u64 	%rd4, [_Z9matrixMulPiS_S_ii_param_1];
	ld.param.u64 	%rd5, [_Z9matrixMulPiS_S_ii_param_2];
	ld.param.u32 	%r44, [_Z9matrixMulPiS_S_ii_param_3];
	ld.param.u32 	%r45, [_Z9matrixMulPiS_S_ii_param_4];
	mov.u32 	%r1, %tid.x;
	mov.u32 	%r2, %tid.y;
	mov.u32 	%r47, %ctaid.x;
	mov.u32 	%r48, %ctaid.y;
	mad.lo.s32 	%r3, %r45, %r48, %r2;
	mad.lo.s32 	%r4, %r45, %r47, %r1;
	div.s32 	%r5, %r44, %r45;
	setp.lt.s32 	%p1, %r5, 1;
	mov.b32 	%r164, 0;
	@%p1 bra 	$L__BB0_15;
	mad.lo.s32 	%r6, %r3, %r44, %r1;
	mul.lo.s32 	%r7, %r45, %r2;
	and.b32  	%r8, %r45, 7;
	and.b32  	%r9, %r45, 3;
	and.b32  	%r10, %r45, 2147483640;
	and.b32  	%r11, %r45, 1;
	neg.s32 	%r12, %r10;
	shl.b32 	%r13, %r45, 5;
	shl.b32 	%r50, %r7, 2;
	mov.u32 	%r51, _ZZ9matrixMulPiS_S_iiE1A;
	add.s32 	%r52, %r50, %r51;
	add.s32 	%r14, %r52, 16;
	shl.b32 	%r15, %r45, 2;
	cvta.to.global.u64 	%rd1, %rd3;
	cvta.to.global.u64 	%rd2, %rd4;
	mov.b32 	%r149, 0;
	mov.u32 	%r164, %r149;
$L__BB0_2:
	setp.lt.s32 	%p2, %r45, 1;
	mul.lo.s32 	%r53, %r149, %r45;
	add.s32 	%r54, %r6, %r53;
	mul.wide.s32 	%rd6, %r54, 4;
	add.s64 	%rd7, %rd1, %rd6;
	ld.global.u32 	%r55, [%rd7];
	add.s32 	%r56, %r7, %r1;
	shl.b32 	%r57, %r56, 2;
	mov.u32 	%r58, _ZZ9matrixMulPiS_S_iiE1A;
	add.s32 	%r59, %r58, %r57;
	st.shared.u32 	[%r59], %r55;
	add.s32 	%r60, %r53, %r2;
	mad.lo.s32 	%r61, %r60, %r44, %r4;
	mul.wide.s32 	%rd8, %r61, 4;
	add.s64 	%rd9, %rd2, %rd8;
	ld.global.u32 	%r62, [%rd9];
	mov.u32 	%r63, _ZZ9matrixMulPiS_S_iiE1B;
	add.s32 	%r64, %r63, %r57;
	st.shared.u32 	[%r64], %r62;
	bar.sync 	0;
	@%p2 bra 	$L__BB0_14;
	setp.lt.u32 	%p3, %r45, 8;
	mov.b32 	%r159, 0;
	@%p3 bra 	$L__BB0_6;
	shl.b32 	%r67, %r1, 2;
	add.s32 	%r152, %r63, %r67;
	mov.u32 	%r151, %r14;
	mov.u32 	%r153, %r12;
$L__BB0_5:
	.pragma "nounroll";
	ld.shared.u32 	%r69, [%r151+-16];
	ld.shared.u32 	%r70, [%r152];
	mad.lo.s32 	%r71, %r70, %r69, %r164;
	ld.shared.u32 	%r72, [%r151+-12];
	add.s32 	%r73, %r152, %r15;
	ld.shared.u32 	%r74, [%r73];
	mad.lo.s32 	%r75, %r74, %r72, %r71;
	ld.shared.u32 	%r76, [%r151+-8];
	add.s32 	%r77, %r73, %r15;
	ld.shared.u32 	%r78, [%r77];
	mad.lo.s32 	%r79, %r78, %r76, %r75;
	ld.shared.u32 	%r80, [%r151+-4];
	add.s32 	%r81, %r77, %r15;
	ld.shared.u32 	%r82, [%r81];
	mad.lo.s32 	%r83, %r82, %r80, %r79;
	ld.shared.u32 	%r84, [%r151];
	add.s32 	%r85, %r81, %r15;
	ld.shared.u32 	%r86, [%r85];
	mad.lo.s32 	%r87, %r86, %r84, %r83;
	ld.shared.u32 	%r88, [%r151+4];
	add.s32 	%r89, %r85, %r15;
	ld.shared.u32 	%r90, [%r89];
	mad.lo.s32 	%r91, %r90, %r88, %r87;
	ld.shared.u32 	%r92, [%r151+8];
	add.s32 	%r93, %r89, %r15;
	ld.shared.u32 	%r94, [%r93];
	mad.lo.s32 	%r95, %r94, %r92, %r91;
	ld.shared.u32 	%r96, [%r151+12];
	add.s32 	%r97, %r93, %r15;
	ld.shared.u32 	%r98, [%r97];
	mad.lo.s32 	%r164, %r98, %r96, %r95;
	add.s32 	%r153, %r153, 8;
	add.s32 	%r152, %r152, %r13;
	add.s32 	%r151, %r151, 32;
	setp.ne.s32 	%p4, %r153, 0;
	mov.u32 	%r159, %r10;
	@%p4 bra 	$L__BB0_5;
$L__BB0_6:
	setp.eq.s32 	%p5, %r8, 0;
	@%p5 bra 	$L__BB0_14;
	add.s32 	%r100, %r8, -1;
	setp.lt.u32 	%p6, %r100, 3;
	@%p6 bra 	$L__BB0_9;
	add.s32 	%r101, %r159, %r7;
	shl.b32 	%r102, %r101, 2;
	mov.u32 	%r103, _ZZ9matrixMulPiS_S_iiE1A;
	add.s32 	%r104, %r103, %r102;
	ld.shared.u32 	%r105, [%r104];
	mad.lo.s32 	%r106, %r159, %r45, %r1;
	shl.b32 	%r107, %r106, 2;
	mov.u32 	%r108, _ZZ9matrixMulPiS_S_iiE1B;
	add.s32 	%r109, %r108, %r107;
	ld.shared.u32 	%r110, [%r109];
	mad.lo.s32 	%r111, %r110, %r105, %r164;
	ld.shared.u32 	%r112, [%r104+4];
	add.s32 	%r113, %r109, %r15;
	ld.shared.u32 	%r114, [%r113];
	mad.lo.s32 	%r115, %r114, %r112, %r111;
	ld.shared.u32 	%r116, [%r104+8];
	add.s32 	%r117, %r113, %r15;
	ld.shared.u32 	%r118, [%r117];
	mad.lo.s32 	%r119, %r118, %r116, %r115;
	ld.shared.u32 	%r120, [%r104+12];
	add.s32 	%r121, %r117, %r15;
	ld.shared.u32 	%r122, [%r121];
	mad.lo.s32 	%r164, %r122, %r120, %r119;
	add.s32 	%r159, %r159, 4;
$L__BB0_9:
	setp.eq.s32 	%p7, %r9, 0;
	@%p7 bra 	$L__BB0_14;
	setp.eq.s32 	%p8, %r9, 1;
	@%p8 bra 	$L__BB0_12;
	add.s32 	%r124, %r159, %r7;
	shl.b32 	%r125, %r124, 2;
	mov.u32 	%r126, _ZZ9matrixMulPiS_S_iiE1A;
	add.s32 	%r127, %r126, %r125;
	ld.shared.u32 	%r128, [%r127];
	mad.lo.s32 	%r129, %r159, %r45, %r1;
	shl.b32 	%r130, %r129, 2;
	mov.u32 	%r131, _ZZ9matrixMulPiS_S_iiE1B;
	add.s32 	%r132, %r131, %r130;
	ld.shared.u32 	%r133, [%r132];
	mad.lo.s32 	%r134, %r133, %r128, %r164;
	ld.shared.u32 	%r135, [%r127+4];
	add.s32 	%r136, %r132, %r15;
	ld.shared.u32 	%r137, [%r136];
	mad.lo.s32 	%r164, %r137, %r135, %r134;
	add.s32 	%r159, %r159, 2;
$L__BB0_12:
	setp.eq.s32 	%p9, %r11, 0;
	@%p9 bra 	$L__BB0_14;
	add.s32 	%r138, %r159, %r7;
	shl.b32 	%r139, %r138, 2;
	mov.u32 	%r140, _ZZ9matrixMulPiS_S_iiE1A;
	add.s32 	%r141, %r140, %r139;
	ld.shared.u32 	%r142, [%r141];
	mad.lo.s32 	%r143, %r159, %r45, %r1;
	shl.b32 	%r144, %r143, 2;
	mov.u32 	%r145, _ZZ9matrixMulPiS_S_iiE1B;
	add.s32 	%r146, %r145, %r144;
	ld.shared.u32 	%r147, [%r146];
	mad.lo.s32 	%r164, %r147, %r142, %r164;
$L__BB0_14:
	bar.sync 	0;
	add.s32 	%r149, %r149, 1;
	setp.ne.s32 	%p10, %r149, %r5;
	@%p10 bra 	$L__BB0_2;
$L__BB0_15:
	cvta.to.global.u64 	%rd10, %rd5;
	mad.lo.s32 	%r148, %r3, %r44, %r4;
	mul.wide.s32 	%rd11, %r148, 4;
	add.s64 	%rd12, %rd10, %rd11;
	st.global.u32 	[%rd12], %r164;
	ret;

}


// ===== COMPILED SASS (sm_100) =====

	.target	sm_100

	.elftype	@"ET_EXEC"


//--------------------- .note.nv.tkinfo           --------------------------
	.section	.note.nv.tkinfo,"",@"SHT_NOTE"
	.sectionflags	@"SHF_NOTE_NV_TKINFO"
	.tkinfo
        /*0018*/ 	.word	0x00000002
        /*0030*/ 	.string	""
        /*0030*/ 	.string	"ptxas"
        /*0030*/ 	.string	"Cuda compilation tools, release 13.0, V13.0.88"
        /*0030*/ 	.string	"Build cuda_13.0.r13.0/compiler.36424714_0"
        /*0030*/ 	.string	"-arch sm_100 -m 64 "



//--------------------- .note.nv.cuinfo           --------------------------
	.section	.note.nv.cuinfo,"",@"SHT_NOTE"
	.sectionflags	@"SHF_NOTE_NV_CUINFO"
        /*0018*/ 	.short	0x0002
        /*001a*/ 	.short	0x0064
        /*001c*/ 	.short	0x0082
	.zero		2


//--------------------- .nv.info                  --------------------------
	.section	.nv.info,"",@"SHT_CUDA_INFO"
	.align	4


	//----- nvinfo : EIATTR_REGCOUNT
	.align		4
        /*0000*/ 	.byte	0x04, 0x2f
        /*0002*/ 	.short	(.L_1 - .L_0)
	.align		4
.L_0:
        /*0004*/ 	.word	index@(_Z9matrixMulPiS_S_ii)
        /*0008*/ 	.word	0x0000001f


	//----- nvinfo : EIATTR_FRAME_SIZE
	.align		4
.L_1:
        /*000c*/ 	.byte	0x04, 0x11
        /*000e*/ 	.short	(.L_3 - .L_2)
	.align		4
.L_2:
        /*0010*/ 	.word	index@(_Z9matrixMulPiS_S_ii)
        /*0014*/ 	.word	0x00000000


	//----- nvinfo : EIATTR_MIN_STACK_SIZE
	.align		4
.L_3:
        /*0018*/ 	.byte	0x04, 0x12
        /*001a*/ 	.short	(.L_5 - .L_4)
	.align		4
.L_4:
        /*001c*/ 	.word	index@(_Z9matrixMulPiS_S_ii)
        /*0020*/ 	.word	0x00000000
.L_5:


//--------------------- .nv.compat                --------------------------
	.section	.nv.compat,"",@"SHT_CUDA_COMPAT_INFO"
	.align	4
        /*0000*/ 	.byte	0x02, 0x09, 0x00, 0x00, 0x02, 0x02, 0x01, 0x00, 0x02, 0x05, 0x05, 0x00, 0x03, 0x07, 0x01, 0x01
        /*0010*/ 	.byte	0x02, 0x03, 0x00, 0x00, 0x02, 0x06, 0x01, 0x00, 0x04, 0x0b, 0x08, 0x00, 0x09, 0x00, 0x00, 0x00
        /*0020*/ 	.byte	0x00, 0x00, 0x00, 0x00


//--------------------- .nv.info._Z9matrixMulPiS_S_ii --------------------------
	.section	.nv.info._Z9matrixMulPiS_S_ii,"",@"SHT_CUDA_INFO"
	.sectionflags	@""
	.align	4


	//----- nvinfo : EIATTR_CUDA_API_VERSION
	.align		4
        /*0000*/ 	.byte	0x04, 0x37
        /*0002*/ 	.short	(.L_7 - .L_6)
.L_6:
        /*0004*/ 	.word	0x00000082


	//----- nvinfo : EIATTR_KPARAM_INFO
	.align		4
.L_7:
        /*0008*/ 	.byte	0x04, 0x17
        /*000a*/ 	.short	(.L_9 - .L_8)
.L_8:
        /*000c*/ 	.word	0x00000000
        /*0010*/ 	.short	0x0004
        /*0012*/ 	.short	0x001c
        /*0014*/ 	.byte	0x00, 0xf0, 0x11, 0x00


	//----- nvinfo : EIATTR_KPARAM_INFO
	.align		4
.L_9:
        /*0018*/ 	.byte	0x04, 0x17
        /*001a*/ 	.short	(.L_11 - .L_10)
.L_10:
        /*001c*/ 	.word	0x00000000
        /*0020*/ 	.short	0x0003
        /*0022*/ 	.short	0x0018
        /*0024*/ 	.byte	0x00, 0xf0, 0x11, 0x00


	//----- nvinfo : EIATTR_KPARAM_INFO
	.align		4
.L_11:
        /*0028*/ 	.byte	0x04, 0x17
        /*002a*/ 	.short	(.L_13 - .L_12)
.L_12:
        /*002c*/ 	.word	0x00000000
        /*0030*/ 	.short	0x0002
        /*0032*/ 	.short	0x0010
        /*0034*/ 	.byte	0x00, 0xf5, 0x21, 0x00


	//----- nvinfo : EIATTR_KPARAM_INFO
	.align		4
.L_13:
        /*0038*/ 	.byte	0x04, 0x17
        /*003a*/ 	.short	(.L_15 - .L_14)
.L_14:
        /*003c*/ 	.word	0x00000000
        /*0040*/ 	.short	0x0001
        /*0042*/ 	.short	0x0008
        /*0044*/ 	.byte	0x00, 0xf5, 0x21, 0x00


	//----- nvinfo : EIATTR_KPARAM_INFO
	.align		4
.L_15:
        /*0048*/ 	.byte	0x04, 0x17
        /*004a*/ 	.short	(.L_17 - .L_16)
.L_16:
        /*004c*/ 	.word	0x00000000
        /*0050*/ 	.short	0x0000
        /*0052*/ 	.short	0x0000
        /*0054*/ 	.byte	0x00, 0xf5, 0x21, 0x00


	//----- nvinfo : EIATTR_SPARSE_MMA_MASK
	.align		4
.L_17:
        /*0058*/ 	.byte	0x03, 0x50
        /*005a*/ 	.short	0x0000


	//----- nvinfo : EIATTR_MAXREG_COUNT
	.align		4
        /*005c*/ 	.byte	0x03, 0x1b
        /*005e*/ 	.short	0x00ff


	//----- nvinfo : EIATTR_NUM_BARRIERS
	.align		4
        /*0060*/ 	.byte	0x02, 0x4c
        /*0062*/ 	.byte	0x01
	.zero		1


	//----- nvinfo : EIATTR_MERCURY_ISA_VERSION
	.align		4
        /*0064*/ 	.byte	0x03, 0x5f
        /*0066*/ 	.short	0x0101


	//----- nvinfo : EIATTR_VRC_CTA_INIT_COUNT
	.align		4
        /*0068*/ 	.byte	0x02, 0x4a
	.zero		1
	.zero		1


	//----- nvinfo : EIATTR_EXIT_INSTR_OFFSETS
	.align		4
        /*006c*/ 	.byte	0x04, 0x1c
        /*006e*/ 	.short	(.L_19 - .L_18)


	//   ....[0]....
.L_18:
        /*0070*/ 	.word	0x00000ac0


	//----- nvinfo : EIATTR_CBANK_PARAM_SIZE
	.align		4
.L_19:
        /*0074*/ 	.byte	0x03, 0x19
        /*0076*/ 	.short	0x0020


	//----- nvinfo : EIATTR_PARAM_CBANK
	.align		4
        /*0078*/ 	.byte	0x04, 0x0a
        /*007a*/ 	.short	(.L_21 - .L_20)
	.align		4
.L_20:
        /*007c*/ 	.word	index@(.nv.constant0._Z9matrixMulPiS_S_ii)
        /*0080*/ 	.short	0x0380
        /*0082*/ 	.short	0x0020


	//----- nvinfo : EIATTR_SW_WAR
	.align		4
.L_21:
        /*0084*/ 	.byte	0x04, 0x36
        /*0086*/ 	.short	(.L_23 - .L_22)
.L_22:
        /*0088*/ 	.word	0x00000008
.L_23:


//--------------------- .nv.callgraph             --------------------------
	.section	.nv.callgraph,"",@"SHT_CUDA_CALLGRAPH"
	.align	4
	.sectionentsize	8
	.align		4
        /*0000*/ 	.word	0x00000000
	.align		4
        /*0004*/ 	.word	0xffffffff
	.align		4
        /*0008*/ 	.word	0x00000000
	.align		4
        /*000c*/ 	.word	0xfffffffe
	.align		4
        /*0010*/ 	.word	0x00000000
	.align		4
        /*0014*/ 	.word	0xfffffffd
	.align		4
        /*0018*/ 	.word	0x00000000
	.align		4
        /*001c*/ 	.word	0xfffffffc


//--------------------- .text._Z9matrixMulPiS_S_ii --------------------------
	.section	.text._Z9matrixMulPiS_S_ii,"ax",@progbits
	.align	128
        .global         _Z9matrixMulPiS_S_ii
        .type           _Z9matrixMulPiS_S_ii,@function
        .size           _Z9matrixMulPiS_S_ii,(.L_x_8 - _Z9matrixMulPiS_S_ii)
        .other          _Z9matrixMulPiS_S_ii,@"STO_CUDA_ENTRY STV_DEFAULT"
_Z9matrixMulPiS_S_ii:
.text._Z9matrixMulPiS_S_ii:
[----:B------:R-:W-:Y:S08]  /*0000*/  LDC R1, c[0x0][0x37c] ;  /* 0x0000df00ff017b82 */ /* 0x000ff00000000800 */
[----:B------:R-:W0:Y:S01]  /*0010*/  LDC.64 R2, c[0x0][0x398] ;  /* 0x0000e600ff027b82 */ /* 0x000e220000000a00 */
[----:B------:R-:W1:Y:S01]  /*0020*/  S2R R8, SR_TID.X ;  /* 0x0000000000087919 */ /* 0x000e620000002100 */
[----:B------:R-:W2:Y:S01]  /*0030*/  LDCU.64 UR8, c[0x0][0x358] ;  /* 0x00006b00ff0877ac */ /* 0x000ea20008000a00 */
[----:B------:R-:W-:-:S05]  /*0040*/  MOV R18, RZ ;  /* 0x000000ff00127202 */ /* 0x000fca0000000f00 */
[----:B------:R-:W-:Y:S08]  /*0050*/  S2UR UR5, SR_CTAID.Y ;  /* 0x00000000000579c3 */ /* 0x000ff00000002600 */
[----:B------:R-:W1:Y:S01]  /*0060*/  S2UR UR4, SR_CTAID.X ;  /* 0x00000000000479c3 */ /* 0x000e620000002500 */
[----:B0-----:R-:W-:-:S04]  /*0070*/  IABS R7, R3 ;  /* 0x0000000300077213 */ /* 0x001fc80000000000 */
[----:B------:R-:W0:Y:S01]  /*0080*/  I2F.RP R0, R7 ;  /* 0x0000000700007306 */ /* 0x000e220000209400 */
[----:B-1----:R-:W-:-:S07]  /*0090*/  IMAD R13, R3, UR4, R8 ;  /* 0x00000004030d7c24 */ /* 0x002fce000f8e0208 */
[----:B0-----:R-:W0:Y:S02]  /*00a0*/  MUFU.RCP R0, R0 ;  /* 0x0000000000007308 */ /* 0x001e240000001000 */
[----:B0-----:R-:W-:-:S06]  /*00b0*/  IADD3 R4, PT, PT, R0, 0xffffffe, RZ ;  /* 0x0ffffffe00047810 */ /* 0x001fcc0007ffe0ff */
[----:B------:R0:W1:Y:S02]  /*00c0*/  F2I.FTZ.U32.TRUNC.NTZ R5, R4 ;  /* 0x0000000400057305 */ /* 0x000064000021f000 */
[----:B0-----:R-:W-:Y:S02]  /*00d0*/  HFMA2 R4, -RZ, RZ, 0, 0 ;  /* 0x00000000ff047431 */ /* 0x001fe400000001ff */
[----:B-1----:R-:W-:-:S04]  /*00e0*/  IMAD.MOV R6, RZ, RZ, -R5 ;  /* 0x000000ffff067224 */ /* 0x002fc800078e0a05 */
[----:B------:R-:W-:Y:S01]  /*00f0*/  IMAD R9, R6, R7, RZ ;  /* 0x0000000706097224 */ /* 0x000fe200078e02ff */
[----:B------:R-:W-:-:S03]  /*0100*/  IABS R6, R2 ;  /* 0x0000000200067213 */ /* 0x000fc60000000000 */
[----:B------:R-:W-:Y:S01]  /*0110*/  IMAD.HI.U32 R5, R5, R9, R4 ;  /* 0x0000000905057227 */ /* 0x000fe200078e0004 */
[----:B------:R-:W-:-:S04]  /*0120*/  LOP3.LUT R4, R2, R3, RZ, 0x3c, !PT ;  /* 0x0000000302047212 */ /* 0x000fc800078e3cff */
[----:B------:R-:W-:Y:S01]  /*0130*/  ISETP.GE.AND P1, PT, R4, RZ, PT ;  /* 0x000000ff0400720c */ /* 0x000fe20003f26270 */
[----:B------:R-:W-:-:S04]  /*0140*/  IMAD.HI.U32 R9, R5, R6, RZ ;  /* 0x0000000605097227 */ /* 0x000fc800078e00ff */
[----:B------:R-:W-:-:S04]  /*0150*/  IMAD.MOV R0, RZ, RZ, -R9 ;  /* 0x000000ffff007224 */ /* 0x000fc800078e0a09 */
[----:B------:R-:W-:-:S05]  /*0160*/  IMAD R0, R7, R0, R6 ;  /* 0x0000000007007224 */ /* 0x000fca00078e0206 */
[----:B------:R-:W-:-:S13]  /*0170*/  ISETP.GT.U32.AND P2, PT, R7, R0, PT ;  /* 0x000000000700720c */ /* 0x000fda0003f44070 */
[-C--:B------:R-:W-:Y:S01]  /*0180*/  @!P2 IADD3 R0, PT, PT, R0, -R7.reuse, RZ ;  /* 0x800000070000a210 */ /* 0x080fe20007ffe0ff */
[----:B------:R-:W-:Y:S01]  /*0190*/  @!P2 VIADD R9, R9, 0x1 ;  /* 0x000000010909a836 */ /* 0x000fe20000000000 */
[----:B------:R-:W-:Y:S02]  /*01a0*/  ISETP.NE.AND P2, PT, R3, RZ, PT ;  /* 0x000000ff0300720c */ /* 0x000fe40003f45270 */
[----:B------:R-:W-:Y:S02]  /*01b0*/  ISETP.GE.U32.AND P0, PT, R0, R7, PT ;  /* 0x000000070000720c */ /* 0x000fe40003f06070 */
[----:B------:R-:W0:Y:S11]  /*01c0*/  S2R R0, SR_TID.Y ;  /* 0x0000000000007919 */ /* 0x000e360000002200 */
[----:B------:R-:W-:-:S05]  /*01d0*/  @P0 IADD3 R9, PT, PT, R9, 0x1, RZ ;  /* 0x0000000109090810 */ /* 0x000fca0007ffe0ff */
[----:B------:R-:W-:Y:S01]  /*01e0*/  @!P1 IMAD.MOV R9, RZ, RZ, -R9 ;  /* 0x000000ffff099224 */ /* 0x000fe200078e0a09 */
[----:B------:R-:W-:-:S04]  /*01f0*/  @!P2 LOP3.LUT R9, RZ, R3, RZ, 0x33, !PT ;  /* 0x00000003ff09a212 */ /* 0x000fc800078e33ff */
[----:B------:R-:W-:Y:S01]  /*0200*/  ISETP.GE.AND P0, PT, R9, 0x1, PT ;  /* 0x000000010900780c */ /* 0x000fe20003f06270 */
[----:B0-----:R-:W-:-:S12]  /*0210*/  IMAD R11, R3, UR5, R0 ;  /* 0x00000005030b7c24 */ /* 0x001fd8000f8e0200 */
[----:B--2---:R-:W-:Y:S05]  /*0220*/  @!P0 BRA `(.L_x_0) ;  /* 0x0000000800148947 */ /* 0x004fea0003800000 */
[----:B------:R-:W0:Y:S01]  /*0230*/  S2UR UR5, SR_CgaCtaId ;  /* 0x00000000000579c3 */ /* 0x000e220000008800 */
[----:B------:R-:W-:Y:S01]  /*0240*/  UMOV UR4, 0x400 ;  /* 0x0000040000047882 */ /* 0x000fe20000000000 */
[----:B------:R-:W-:Y:S01]  /*0250*/  IMAD R15, R0, R3, RZ ;  /* 0x00000003000f7224 */ /* 0x000fe200078e02ff */
[----:B------:R-:W-:Y:S01]  /*0260*/  LOP3.LUT R12, R3, 0x7ffffff8, RZ, 0xc0, !PT ;  /* 0x7ffffff8030c7812 */ /* 0x000fe200078ec0ff */
[----:B------:R-:W-:Y:S01]  /*0270*/  IMAD R10, R11, R2, R8 ;  /* 0x000000020b0a7224 */ /* 0x000fe200078e0208 */
[C---:B------:R-:W-:Y:S01]  /*0280*/  LOP3.LUT R20, R3.reuse, 0x7, RZ, 0xc0, !PT ;  /* 0x0000000703147812 */ /* 0x040fe200078ec0ff */
[----:B------:R-:W-:Y:S01]  /*0290*/  IMAD.MOV.U32 R18, RZ, RZ, RZ ;  /* 0x000000ffff127224 */ /* 0x000fe200078e00ff */
[----:B------:R-:W-:Y:S02]  /*02a0*/  LOP3.LUT R14, R3, 0x3, RZ, 0xc0, !PT ;  /* 0x00000003030e7812 */ /* 0x000fe400078ec0ff */
[----:B------:R-:W-:Y:S01]  /*02b0*/  IADD3 R16, PT, PT, -R12, RZ, RZ ;  /* 0x000000ff0c107210 */ /* 0x000fe20007ffe1ff */
[----:B0-----:R-:W-:-:S06]  /*02c0*/  ULEA UR4, UR5, UR4, 0x18 ;  /* 0x0000000405047291 */ /* 0x001fcc000f8ec0ff */
[----:B------:R-:W-:Y:S01]  /*02d0*/  LEA R17, R15, UR4, 0x2 ;  /* 0x000000040f117c11 */ /* 0x000fe2000f8e10ff */
[----:B------:R-:W-:-:S04]  /*02e0*/  UMOV UR4, URZ ;  /* 0x000000ff00047c82 */ /* 0x000fc80008000000 */
[----:B------:R-:W-:-:S07]  /*02f0*/  VIADD R17, R17, 0x10 ;  /* 0x0000001011117836 */ /* 0x000fce0000000000 */
.L_x_6:
[----:B0-----:R-:W0:Y:S08]  /*0300*/  LDC.64 R2, c[0x0][0x398] ;  /* 0x0000e600ff027b82 */ /* 0x001e300000000a00 */
[----:B------:R-:W1:Y:S08]  /*0310*/  LDC.64 R6, c[0x0][0x380] ;  /* 0x0000e000ff067b82 */ /* 0x000e700000000a00 */
[----:B------:R-:W2:Y:S01]  /*0320*/  LDC.64 R4, c[0x0][0x388] ;  /* 0x0000e200ff047b82 */ /* 0x000ea20000000a00 */
[----:B0-----:R-:W-:-:S02]  /*0330*/  IMAD R21, R3, UR4, R0 ;  /* 0x0000000403157c24 */ /* 0x001fc4000f8e0200 */
[----:B------:R-:W-:Y:S02]  /*0340*/  IMAD R19, R3, UR4, R10 ;  /* 0x0000000403137c24 */ /* 0x000fe4000f8e020a */
[----:B------:R-:W-:Y:S02]  /*0350*/  IMAD R21, R21, R2, R13 ;  /* 0x0000000215157224 */ /* 0x000fe400078e020d */
[----:B-1----:R-:W-:-:S06]  /*0360*/  IMAD.WIDE R6, R19, 0x4, R6 ;  /* 0x0000000413067825 */ /* 0x002fcc00078e0206 */
[----:B------:R-:W3:Y:S01]  /*0370*/  LDG.E R6, desc[UR8][R6.64] ;  /* 0x0000000806067981 */ /* 0x000ee2000c1e1900 */
[----:B--2---:R-:W-:-:S06]  /*0380*/  IMAD.WIDE R4, R21, 0x4, R4 ;  /* 0x0000000415047825 */ /* 0x004fcc00078e0204 */
[----:B------:R-:W2:Y:S01]  /*0390*/  LDG.E R4, desc[UR8][R4.64] ;  /* 0x0000000804047981 */ /* 0x000ea2000c1e1900 */
[----:B------:R-:W0:Y:S01]  /*03a0*/  S2UR UR7, SR_CgaCtaId ;  /* 0x00000000000779c3 */ /* 0x000e220000008800 */
[----:B------:R-:W-:Y:S02]  /*03b0*/  UMOV UR6, 0x400 ;  /* 0x0000040000067882 */ /* 0x000fe40000000000 */
[----:B------:R-:W-:Y:S01]  /*03c0*/  UIADD3 UR5, UPT, UPT, UR6, 0x1000, URZ ;  /* 0x0000100006057890 */ /* 0x000fe2000fffe0ff */
[----:B------:R-:W-:Y:S02]  /*03d0*/  ISETP.GE.AND P1, PT, R3, 0x1, PT ;  /* 0x000000010300780c */ /* 0x000fe40003f26270 */
[----:B------:R-:W-:Y:S01]  /*03e0*/  IADD3 R19, PT, PT, R15, R8, RZ ;  /* 0x000000080f137210 */ /* 0x000fe20007ffe0ff */
[----:B------:R-:W-:Y:S02]  /*03f0*/  UIADD3 UR4, UPT, UPT, UR4, 0x1, URZ ;  /* 0x0000000104047890 */ /* 0x000fe4000fffe0ff */
[----:B0-----:R-:W-:-:S02]  /*0400*/  ULEA UR6, UR7, UR6, 0x18 ;  /* 0x0000000607067291 */ /* 0x001fc4000f8ec0ff */
[----:B------:R-:W-:-:S04]  /*0410*/  ULEA UR5, UR7, UR5, 0x18 ;  /* 0x0000000507057291 */ /* 0x000fc8000f8ec0ff */
[C---:B------:R-:W-:Y:S02]  /*0420*/  LEA R21, R19.reuse, UR6, 0x2 ;  /* 0x0000000613157c11 */ /* 0x040fe4000f8e10ff */
[----:B------:R-:W-:Y:S02]  /*0430*/  LEA R19, R19, UR5, 0x2 ;  /* 0x0000000513137c11 */ /* 0x000fe4000f8e10ff */
[----:B------:R-:W-:Y:S01]  /*0440*/  ISETP.NE.AND P0, PT, R9, UR4, PT ;  /* 0x0000000409007c0c */ /* 0x000fe2000bf05270 */
[----:B---3--:R0:W-:Y:S04]  /*0450*/  STS [R21], R6 ;  /* 0x0000000615007388 */ /* 0x0081e80000000800 */
[----:B--2---:R0:W-:Y:S01]  /*0460*/  STS [R19], R4 ;  /* 0x0000000413007388 */ /* 0x0041e20000000800 */
[----:B------:R-:W-:Y:S06]  /*0470*/  BAR.SYNC.DEFER_BLOCKING 0x0 ;  /* 0x0000000000007b1d */ /* 0x000fec0000010000 */
[----:B------:R-:W-:Y:S05]  /*0480*/  @!P1 BRA `(.L_x_1) ;  /* 0x0000000400749947 */ /* 0x000fea0003800000 */
[----:B------:R-:W-:Y:S01]  /*0490*/  ISETP.GE.U32.AND P1, PT, R3, 0x8, PT ;  /* 0x000000080300780c */ /* 0x000fe20003f26070 */
[----:B0-----:R-:W-:-:S12]  /*04a0*/  IMAD.MOV.U32 R4, RZ, RZ, RZ ;  /* 0x000000ffff047224 */ /* 0x001fd800078e00ff */
[----:B------:R-:W-:Y:S05]  /*04b0*/  @!P1 BRA `(.L_x_2) ;  /* 0x0000000000a09947 */ /* 0x000fea0003800000 */
[----:B------:R-:W-:Y:S01]  /*04c0*/  LEA R6, R8, UR5, 0x2 ;  /* 0x0000000508067c11 */ /* 0x000fe2000f8e10ff */
[----:B------:R-:W-:Y:S01]  /*04d0*/  IMAD.MOV.U32 R5, RZ, RZ, R16 ;  /* 0x000000ffff057224 */ /* 0x000fe200078e0010 */
[----:B------:R-:W-:-:S07]  /*04e0*/  MOV R4, R17 ;  /* 0x0000001100047202 */ /* 0x000fce0000000f00 */
.L_x_3:
[----:B------:R-:W-:Y:S01]  /*04f0*/  LDS R21, [R4+-0x10] ;  /* 0xfffff00004157984 */ /* 0x000fe20000000800 */
[----:B------:R-:W-:Y:S01]  /*0500*/  LEA R26, R3, R6, 0x2 ;  /* 0x00000006031a7211 */ /* 0x000fe200078e10ff */
[----:B------:R-:W-:Y:S02]  /*0510*/  VIADD R5, R5, 0x8 ;  /* 0x0000000805057836 */ /* 0x000fe40000000000 */
[----:B------:R0:W1:Y:S02]  /*0520*/  LDS R23, [R6] ;  /* 0x0000000006177984 */ /* 0x0000640000000800 */
[----:B------:R-:W-:Y:S01]  /*0530*/  IMAD R28, R3, 0x4, R26 ;  /* 0x00000004031c7824 */ /* 0x000fe200078e021a */
[----:B------:R-:W-:Y:S01]  /*0540*/  ISETP.NE.AND P1, PT, R5, RZ, PT ;  /* 0x000000ff0500720c */ /* 0x000fe20003f25270 */
[----:B------:R-:W-:Y:S03]  /*0550*/  LDS R7, [R4+-0xc] ;  /* 0xfffff40004077984 */ /* 0x000fe60000000800 */
[C---:B------:R-:W-:Y:S01]  /*0560*/  LEA R25, R3.reuse, R28, 0x2 ;  /* 0x0000001c03197211 */ /* 0x040fe200078e10ff */
[----:B------:R-:W2:Y:S01]  /*0570*/  LDS R26, [R26] ;  /* 0x000000001a1a7984 */ /* 0x000ea20000000800 */
[----:B0-----:R-:W-:-:S03]  /*0580*/  LEA R6, R3, R6, 0x5 ;  /* 0x0000000603067211 */ /* 0x001fc600078e28ff */
[----:B------:R-:W-:Y:S04]  /*0590*/  LDS R19, [R28] ;  /* 0x000000001c137984 */ /* 0x000fe80000000800 */
[----:B------:R-:W0:Y:S01]  /*05a0*/  LDS R22, [R4+-0x8] ;  /* 0xfffff80004167984 */ /* 0x000e220000000800 */
[----:B-1----:R-:W-:-:S03]  /*05b0*/  IMAD R24, R21, R23, R18 ;  /* 0x0000001715187224 */ /* 0x002fc600078e0212 */
[----:B------:R-:W-:Y:S04]  /*05c0*/  LDS R18, [R4+-0x4] ;  /* 0xfffffc0004127984 */ /* 0x000fe80000000800 */
[----:B------:R1:W3:Y:S01]  /*05d0*/  LDS R21, [R25] ;  /* 0x0000000019157984 */ /* 0x0002e20000000800 */
[----:B--2---:R-:W-:Y:S02]  /*05e0*/  IMAD R7, R7, R26, R24 ;  /* 0x0000001a07077224 */ /* 0x004fe400078e0218 */
[C---:B------:R-:W-:Y:S01]  /*05f0*/  IMAD R24, R3.reuse, 0x4, R25 ;  /* 0x0000000403187824 */ /* 0x040fe200078e0219 */
[----:B------:R-:W-:Y:S04]  /*0600*/  LDS R26, [R4+0x8] ;  /* 0x00000800041a7984 */ /* 0x000fe80000000800 */
[----:B------:R-:W-:Y:S01]  /*0610*/  LEA R23, R3, R24, 0x2 ;  /* 0x0000001803177211 */ /* 0x000fe200078e10ff */
[----:B0-----:R-:W-:-:S02]  /*0620*/  IMAD R19, R22, R19, R7 ;  /* 0x0000001316137224 */ /* 0x001fc400078e0207 */
[----:B------:R-:W-:Y:S02]  /*0630*/  LDS R7, [R4] ;  /* 0x0000000004077984 */ /* 0x000fe40000000800 */
[C---:B------:R-:W-:Y:S02]  /*0640*/  IMAD R28, R3.reuse, 0x4, R23 ;  /* 0x00000004031c7824 */ /* 0x040fe400078e0217 */
[----:B------:R-:W0:Y:S03]  /*0650*/  LDS R22, [R24] ;  /* 0x0000000018167984 */ /* 0x000e260000000800 */
[----:B-1----:R-:W-:Y:S01]  /*0660*/  LEA R25, R3, R28, 0x2 ;  /* 0x0000001c03197211 */ /* 0x002fe200078e10ff */
[----:B------:R-:W-:Y:S04]  /*0670*/  LDS R23, [R23] ;  /* 0x0000000017177984 */ /* 0x000fe80000000800 */
[----:B------:R-:W-:Y:S04]  /*0680*/  LDS R28, [R28] ;  /* 0x000000001c1c7984 */ /* 0x000fe80000000800 */
[----:B------:R-:W-:Y:S01]  /*0690*/  LDS R25, [R25] ;  /* 0x0000000019197984 */ /* 0x000fe20000000800 */
[----:B---3--:R-:W-:-:S03]  /*06a0*/  IMAD R19, R18, R21, R19 ;  /* 0x0000001512137224 */ /* 0x008fc600078e0213 */
[----:B------:R-:W1:Y:S04]  /*06b0*/  LDS R18, [R4+0x4] ;  /* 0x0000040004127984 */ /* 0x000e680000000800 */
[----:B------:R2:W3:Y:S02]  /*06c0*/  LDS R21, [R4+0xc] ;  /* 0x00000c0004157984 */ /* 0x0004e40000000800 */
[----:B--2---:R-:W-:Y:S02]  /*06d0*/  VIADD R4, R4, 0x20 ;  /* 0x0000002004047836 */ /* 0x004fe40000000000 */
[----:B0-----:R-:W-:-:S04]  /*06e0*/  IMAD R7, R7, R22, R19 ;  /* 0x0000001607077224 */ /* 0x001fc800078e0213 */
[----:B-1----:R-:W-:-:S04]  /*06f0*/  IMAD R7, R18, R23, R7 ;  /* 0x0000001712077224 */ /* 0x002fc800078e0207 */
[----:B------:R-:W-:-:S04]  /*0700*/  IMAD R7, R26, R28, R7 ;  /* 0x0000001c1a077224 */ /* 0x000fc800078e0207 */
[----:B---3--:R-:W-:Y:S01]  /*0710*/  IMAD R18, R21, R25, R7 ;  /* 0x0000001915127224 */ /* 0x008fe200078e0207 */
[----:B------:R-:W-:Y:S06]  /*0720*/  @P1 BRA `(.L_x_3) ;  /* 0xfffffffc00701947 */ /* 0x000fec000383ffff */
[----:B------:R-:W-:-:S07]  /*0730*/  MOV R4, R12 ;  /* 0x0000000c00047202 */ /* 0x000fce0000000f00 */
.L_x_2:
[----:B------:R-:W-:-:S13]  /*0740*/  ISETP.NE.AND P1, PT, R20, RZ, PT ;  /* 0x000000ff1400720c */ /* 0x000fda0003f25270 */
[----:B------:R-:W-:Y:S05]  /*0750*/  @!P1 BRA `(.L_x_1) ;  /* 0x0000000000c09947 */ /* 0x000fea0003800000 */
[----:B------:R-:W-:Y:S01]  /*0760*/  VIADD R5, R20, 0xffffffff ;  /* 0xffffffff14057836 */ /* 0x000fe20000000000 */
[----:B------:R-:W-:-:S04]  /*0770*/  ISETP.NE.AND P2, PT, R14, RZ, PT ;  /* 0x000000ff0e00720c */ /* 0x000fc80003f45270 */
[----:B------:R-:W-:-:S13]  /*0780*/  ISETP.GE.U32.AND P1, PT, R5, 0x3, PT ;  /* 0x000000030500780c */ /* 0x000fda0003f26070 */
[----:B------:R-:W-:Y:S05]  /*0790*/  @!P1 BRA `(.L_x_4) ;  /* 0x0000000000509947 */ /* 0x000fea0003800000 */
[C---:B------:R-:W-:Y:S01]  /*07a0*/  IMAD R6, R4.reuse, R3, R8 ;  /* 0x0000000304067224 */ /* 0x040fe200078e0208 */
[----:B------:R-:W-:Y:S02]  /*07b0*/  IADD3 R5, PT, PT, R15, R4, RZ ;  /* 0x000000040f057210 */ /* 0x000fe40007ffe0ff */
[----:B------:R-:W-:Y:S02]  /*07c0*/  IADD3 R4, PT, PT, R4, 0x4, RZ ;  /* 0x0000000404047810 */ /* 0x000fe40007ffe0ff */
[----:B------:R-:W-:Y:S02]  /*07d0*/  LEA R6, R6, UR5, 0x2 ;  /* 0x0000000506067c11 */ /* 0x000fe4000f8e10ff */
[----:B------:R-:W-:-:S03]  /*07e0*/  LEA R5, R5, UR6, 0x2 ;  /* 0x0000000605057c11 */ /* 0x000fc6000f8e10ff */
[C---:B------:R-:W-:Y:S01]  /*07f0*/  IMAD R24, R3.reuse, 0x4, R6 ;  /* 0x0000000403187824 */ /* 0x040fe200078e0206 */
[----:B------:R-:W-:Y:S04]  /*0800*/  LDS R19, [R6] ;  /* 0x0000000006137984 */ /* 0x000fe80000000800 */
[----:B------:R-:W0:Y:S01]  /*0810*/  LDS R7, [R5] ;  /* 0x0000000005077984 */ /* 0x000e220000000800 */
[----:B------:R-:W-:-:S03]  /*0820*/  LEA R28, R3, R24, 0x2 ;  /* 0x00000018031c7211 */ /* 0x000fc600078e10ff */
[----:B------:R-:W-:Y:S02]  /*0830*/  LDS R22, [R5+0x4] ;  /* 0x0000040005167984 */ /* 0x000fe40000000800 */
[----:B------:R-:W-:Y:S02]  /*0840*/  IMAD R23, R3, 0x4, R28 ;  /* 0x0000000403177824 */ /* 0x000fe400078e021c */
[----:B------:R-:W1:Y:S04]  /*0850*/  LDS R24, [R24] ;  /* 0x0000000018187984 */ /* 0x000e680000000800 */
[----:B------:R-:W-:Y:S04]  /*0860*/  LDS R26, [R5+0x8] ;  /* 0x00000800051a7984 */ /* 0x000fe80000000800 */
[----:B------:R-:W2:Y:S04]  /*0870*/  LDS R28, [R28] ;  /* 0x000000001c1c7984 */ /* 0x000ea80000000800 */
[----:B------:R-:W-:Y:S04]  /*0880*/  LDS R21, [R5+0xc] ;  /* 0x00000c0005157984 */ /* 0x000fe80000000800 */
[----:B------:R-:W3:Y:S01]  /*0890*/  LDS R23, [R23] ;  /* 0x0000000017177984 */ /* 0x000ee20000000800 */
[----:B0-----:R-:W-:-:S04]  /*08a0*/  IMAD R7, R7, R19, R18 ;  /* 0x0000001307077224 */ /* 0x001fc800078e0212 */
[----:B-1----:R-:W-:-:S04]  /*08b0*/  IMAD R7, R22, R24, R7 ;  /* 0x0000001816077224 */ /* 0x002fc800078e0207 */
[----:B--2---:R-:W-:-:S04]  /*08c0*/  IMAD R7, R26, R28, R7 ;  /* 0x0000001c1a077224 */ /* 0x004fc800078e0207 */
[----:B---3--:R-:W-:-:S07]  /*08d0*/  IMAD R18, R21, R23, R7 ;  /* 0x0000001715127224 */ /* 0x008fce00078e0207 */
.L_x_4:
[----:B------:R-:W-:Y:S05]  /*08e0*/  @!P2 BRA `(.L_x_1) ;  /* 0x00000000005ca947 */ /* 0x000fea0003800000 */
[----:B------:R-:W-:Y:S02]  /*08f0*/  ISETP.NE.AND P1, PT, R14, 0x1, PT ;  /* 0x000000010e00780c */ /* 0x000fe40003f25270 */
[----:B------:R-:W-:-:S11]  /*0900*/  LOP3.LUT P2, RZ, R3, 0x1, RZ, 0xc0, !PT ;  /* 0x0000000103ff7812 */ /* 0x000fd6000784c0ff */
[----:B------:R-:W-:Y:S05]  /*0910*/  @!P1 BRA `(.L_x_5) ;  /* 0x0000000000309947 */ /* 0x000fea0003800000 */
[C---:B------:R-:W-:Y:S01]  /*0920*/  IMAD R6, R4.reuse, R3, R8 ;  /* 0x0000000304067224 */ /* 0x040fe200078e0208 */
[----:B------:R-:W-:Y:S02]  /*0930*/  IADD3 R5, PT, PT, R15, R4, RZ ;  /* 0x000000040f057210 */ /* 0x000fe40007ffe0ff */
[----:B------:R-:W-:Y:S02]  /*0940*/  IADD3 R4, PT, PT, R4, 0x2, RZ ;  /* 0x0000000204047810 */ /* 0x000fe40007ffe0ff */
[----:B------:R-:W-:Y:S02]  /*0950*/  LEA R6, R6, UR5, 0x2 ;  /* 0x0000000506067c11 */ /* 0x000fe4000f8e10ff */
[----:B------:R-:W-:-:S03]  /*0960*/  LEA R5, R5, UR6, 0x2 ;  /* 0x0000000605057c11 */ /* 0x000fc6000f8e10ff */
[----:B------:R-:W-:Y:S01]  /*0970*/  IMAD R21, R3, 0x4, R6 ;  /* 0x0000000403157824 */ /* 0x000fe200078e0206 */
[----:B------:R-:W-:Y:S04]  /*0980*/  LDS R19, [R6] ;  /* 0x0000000006137984 */ /* 0x000fe80000000800 */
[----:B------:R-:W0:Y:S04]  /*0990*/  LDS R7, [R5] ;  /* 0x0000000005077984 */ /* 0x000e280000000800 */
[----:B------:R-:W-:Y:S04]  /*09a0*/  LDS R22, [R5+0x4] ;  /* 0x0000040005167984 */ /* 0x000fe80000000800 */
[----:B------:R-:W1:Y:S01]  /*09b0*/  LDS R21, [R21] ;  /* 0x0000000015157984 */ /* 0x000e620000000800 */
[----:B0-----:R-:W-:-:S04]  /*09c0*/  IMAD R7, R7, R19, R18 ;  /* 0x0000001307077224 */ /* 0x001fc800078e0212 */
[----:B-1----:R-:W-:-:S07]  /*09d0*/  IMAD R18, R22, R21, R7 ;  /* 0x0000001516127224 */ /* 0x002fce00078e0207 */
.L_x_5:
[----:B------:R-:W-:Y:S05]  /*09e0*/  @!P2 BRA `(.L_x_1) ;  /* 0x00000000001ca947 */ /* 0x000fea0003800000 */
[----:B------:R-:W-:Y:S01]  /*09f0*/  IMAD R5, R4, R3, R8 ;  /* 0x0000000304057224 */ /* 0x000fe200078e0208 */
[----:B------:R-:W-:-:S04]  /*0a00*/  IADD3 R3, PT, PT, R15, R4, RZ ;  /* 0x000000040f037210 */ /* 0x000fc80007ffe0ff */
[----:B------:R-:W-:Y:S02]  /*0a10*/  LEA R3, R3, UR6, 0x2 ;  /* 0x0000000603037c11 */ /* 0x000fe4000f8e10ff */
[----:B------:R-:W-:-:S04]  /*0a20*/  LEA R5, R5, UR5, 0x2 ;  /* 0x0000000505057c11 */ /* 0x000fc8000f8e10ff */
[----:B------:R-:W-:Y:S04]  /*0a30*/  LDS R3, [R3] ;  /* 0x0000000003037984 */ /* 0x000fe80000000800 */
[----:B------:R-:W0:Y:S02]  /*0a40*/  LDS R5, [R5] ;  /* 0x0000000005057984 */ /* 0x000e240000000800 */
[----:B0-----:R-:W-:-:S07]  /*0a50*/  IMAD R18, R3, R5, R18 ;  /* 0x0000000503127224 */ /* 0x001fce00078e0212 */
.L_x_1:
[----:B------:R-:W-:Y:S06]  /*0a60*/  BAR.SYNC.DEFER_BLOCKING 0x0 ;  /* 0x0000000000007b1d */ /* 0x000fec0000010000 */
[----:B------:R-:W-:Y:S05]  /*0a70*/  @P0 BRA `(.L_x_6) ;  /* 0xfffffff800200947 */ /* 0x000fea000383ffff */
.L_x_0:
[----:B0-----:R-:W0:Y:S01]  /*0a80*/  LDC.64 R4, c[0x0][0x390] ;  /* 0x0000e400ff047b82 */ /* 0x001e220000000a00 */
[----:B------:R-:W-:-:S04]  /*0a90*/  IMAD R3, R11, R2, R13 ;  /* 0x000000020b037224 */ /* 0x000fc800078e020d */
[----:B0-----:R-:W-:-:S05]  /*0aa0*/  IMAD.WIDE R2, R3, 0x4, R4 ;  /* 0x0000000403027825 */ /* 0x001fca00078e0204 */
[----:B------:R-:W-:Y:S01]  /*0ab0*/  STG.E desc[UR8][R2.64], R18 ;  /* 0x0000001202007986 */ /* 0x000fe2000c101908 */
[----:B------:R-:W-:Y:S05]  /*0ac0*/  EXIT ;  /* 0x000000000000794d */ /* 0x000fea0003800000 */
.L_x_7:
[----:B------:R-:W-:-:S00]  /*0ad0*/  BRA `(.L_x_7) ;  /* 0xfffffffc00fc7947 */ /* 0x000fc0000383ffff */
[----:B------:R-:W-:-:S00]  /*0ae0*/  NOP ;  /* 0x0000000000007918 */ /* 0x000fc00000000000 */
        /* <DEDUP_REMOVED lines=9> */
.L_x_8:


//--------------------- .nv.shared._Z9matrixMulPiS_S_ii --------------------------
	.section	.nv.shared._Z9matrixMulPiS_S_ii,"aw",@nobits
	.sectionflags	@""
	.align	4
.nv.shared._Z9matrixMulPiS_S_ii:
	.zero		9216


//--------------------- .nv.shared.reserved.0     --------------------------
	.section	.nv.shared.reserved.0,"aw",@nobits
	.weak		__nv_reservedSMEM_offset_0_alias
	.size		__nv_reservedSMEM_offset_0_alias, 0, 64
	.other		__nv_reservedSMEM_offset_0_alias,@"STO_CUDA_RESERVED_SHARED STV_DEFAULT"
__nv_reservedSMEM_offset_0_alias:
	.zero		0
	.zero		64


//--------------------- .nv.constant0._Z9matrixMulPiS_S_ii --------------------------
	.section	.nv.constant0._Z9matrixMulPiS_S_ii,"a",@progbits
	.sectionflags	@""
	.align	4
.nv.constant0._Z9matrixMulPiS_S_ii:
	.zero		928


//--------------------- SYMBOLS --------------------------

	.type		.nv.reservedSmem.offset0,@object
	.size		.nv.reservedSmem.offset0,0x4
	.type		.nv.reservedSmem.cap,@object
	.size		.nv.reservedSmem.cap,0x4
